//
// Generated by NVIDIA NVVM Compiler
//
// Compiler Build ID: CL-36424714
// Cuda compilation tools, release 13.0, V13.0.88
// Based on NVVM 20.0.0
//

.version 9.0
.target sm_100
.address_size 64

	// .globl	_Z12SampArrCombSPfS_i

.visible .entry _Z12SampArrCombSPfS_i(
	.param .u64 .ptr .align 1 _Z12SampArrCombSPfS_i_param_0,
	.param .u64 .ptr .align 1 _Z12SampArrCombSPfS_i_param_1,
	.param .u32 _Z12SampArrCombSPfS_i_param_2
)
{
	.reg .pred 	%p<2>;
	.reg .b32 	%r<6>;
	.reg .b32 	%f<4>;
	.reg .b64 	%rd<8>;

	ld.param.u64 	%rd1, [_Z12SampArrCombSPfS_i_param_0];
	ld.param.u64 	%rd2, [_Z12SampArrCombSPfS_i_param_1];
	ld.param.u32 	%r2, [_Z12SampArrCombSPfS_i_param_2];
	mov.u32 	%r3, %ntid.x;
	mov.u32 	%r4, %ctaid.x;
	mov.u32 	%r5, %tid.x;
	mad.lo.s32 	%r1, %r3, %r4, %r5;
	setp.ge.s32 	%p1, %r1, %r2;
	@%p1 bra 	$L__BB0_2;
	cvta.to.global.u64 	%rd3, %rd2;
	cvta.to.global.u64 	%rd4, %rd1;
	mul.wide.s32 	%rd5, %r1, 4;
	add.s64 	%rd6, %rd3, %rd5;
	ld.global.f32 	%f1, [%rd6];
	add.s64 	%rd7, %rd4, %rd5;
	ld.global.f32 	%f2, [%rd7];
	add.f32 	%f3, %f1, %f2;
	st.global.f32 	[%rd6], %f3;
$L__BB0_2:
	ret;

}


// ===== COMPILED SASS (sm_100) =====

	.target	sm_100

	.elftype	@"ET_EXEC"


//--------------------- .note.nv.tkinfo           --------------------------
	.section	.note.nv.tkinfo,"",@"SHT_NOTE"
	.sectionflags	@"SHF_NOTE_NV_TKINFO"
	.tkinfo
        /*0018*/ 	.word	0x00000002
        /*0030*/ 	.string	""
        /*0030*/ 	.string	"ptxas"
        /*0030*/ 	.string	"Cuda compilation tools, release 13.0, V13.0.88"
        /*0030*/ 	.string	"Build cuda_13.0.r13.0/compiler.36424714_0"
        /*0030*/ 	.string	"-arch sm_100 -m 64 "



//--------------------- .note.nv.cuinfo           --------------------------
	.section	.note.nv.cuinfo,"",@"SHT_NOTE"
	.sectionflags	@"SHF_NOTE_NV_CUINFO"
        /*0018*/ 	.short	0x0002
        /*001a*/ 	.short	0x0064
        /*001c*/ 	.short	0x0082
	.zero		2


//--------------------- .nv.info                  --------------------------
	.section	.nv.info,"",@"SHT_CUDA_INFO"
	.align	4


	//----- nvinfo : EIATTR_REGCOUNT
	.align		4
        /*0000*/ 	.byte	0x04, 0x2f
        /*0002*/ 	.short	(.L_1 - .L_0)
	.align		4
.L_0:
        /*0004*/ 	.word	index@(_Z12SampArrCombSPfS_i)
        /*0008*/ 	.word	0x0000000a


	//----- nvinfo : EIATTR_FRAME_SIZE
	.align		4
.L_1:
        /*000c*/ 	.byte	0x04, 0x11
        /*000e*/ 	.short	(.L_3 - .L_2)
	.align		4
.L_2:
        /*0010*/ 	.word	index@(_Z12SampArrCombSPfS_i)
        /*0014*/ 	.word	0x00000000


	//----- nvinfo : EIATTR_MIN_STACK_SIZE
	.align		4
.L_3:
        /*0018*/ 	.byte	0x04, 0x12
        /*001a*/ 	.short	(.L_5 - .L_4)
	.align		4
.L_4:
        /*001c*/ 	.word	index@(_Z12SampArrCombSPfS_i)
        /*0020*/ 	.word	0x00000000
.L_5:


//--------------------- .nv.compat                --------------------------
	.section	.nv.compat,"",@"SHT_CUDA_COMPAT_INFO"
	.align	4
        /*0000*/ 	.byte	0x02, 0x09, 0x00, 0x00, 0x02, 0x02, 0x01, 0x00, 0x02, 0x05, 0x05, 0x00, 0x03, 0x07, 0x01, 0x01
        /*0010*/ 	.byte	0x02, 0x03, 0x00, 0x00, 0x02, 0x06, 0x01, 0x00, 0x04, 0x0b, 0x08, 0x00, 0x09, 0x00, 0x00, 0x00
        /*0020*/ 	.byte	0x00, 0x00, 0x00, 0x00


//--------------------- .nv.info._Z12SampArrCombSPfS_i --------------------------
	.section	.nv.info._Z12SampArrCombSPfS_i,"",@"SHT_CUDA_INFO"
	.sectionflags	@""
	.align	4


	//----- nvinfo : EIATTR_CUDA_API_VERSION
	.align		4
        /*0000*/ 	.byte	0x04, 0x37
        /*0002*/ 	.short	(.L_7 - .L_6)
.L_6:
        /*0004*/ 	.word	0x00000082


	//----- nvinfo : EIATTR_KPARAM_INFO
	.align		4
.L_7:
        /*0008*/ 	.byte	0x04, 0x17
        /*000a*/ 	.short	(.L_9 - .L_8)
.L_8:
        /*000c*/ 	.word	0x00000000
        /*0010*/ 	.short	0x0002
        /*0012*/ 	.short	0x0010
        /*0014*/ 	.byte	0x00, 0xf0, 0x11, 0x00


	//----- nvinfo : EIATTR_KPARAM_INFO
	.align		4
.L_9:
        /*0018*/ 	.byte	0x04, 0x17
        /*001a*/ 	.short	(.L_11 - .L_10)
.L_10:
        /*001c*/ 	.word	0x00000000
        /*0020*/ 	.short	0x0001
        /*0022*/ 	.short	0x0008
        /*0024*/ 	.byte	0x00, 0xf5, 0x21, 0x00


	//----- nvinfo : EIATTR_KPARAM_INFO
	.align		4
.L_11:
        /*0028*/ 	.byte	0x04, 0x17
        /*002a*/ 	.short	(.L_13 - .L_12)
.L_12:
        /*002c*/ 	.word	0x00000000
        /*0030*/ 	.short	0x0000
        /*0032*/ 	.short	0x0000
        /*0034*/ 	.byte	0x00, 0xf5, 0x21, 0x00


	//----- nvinfo : EIATTR_SPARSE_MMA_MASK
	.align		4
.L_13:
        /*0038*/ 	.byte	0x03, 0x50
        /*003a*/ 	.short	0x0000


	//----- nvinfo : EIATTR_MAXREG_COUNT
	.align		4
        /*003c*/ 	.byte	0x03, 0x1b
        /*003e*/ 	.short	0x00ff


	//----- nvinfo : EIATTR_MERCURY_ISA_VERSION
	.align		4
        /*0040*/ 	.byte	0x03, 0x5f
        /*0042*/ 	.short	0x0101


	//----- nvinfo : EIATTR_VRC_CTA_INIT_COUNT
	.align		4
        /*0044*/ 	.byte	0x02, 0x4a
	.zero		1
	.zero		1


	//----- nvinfo : EIATTR_EXIT_INSTR_OFFSETS
	.align		4
        /*0048*/ 	.byte	0x04, 0x1c
        /*004a*/ 	.short	(.L_15 - .L_14)


	//   ....[0]....
.L_14:
        /*004c*/ 	.word	0x00000070


	//   ....[1]....
        /*0050*/ 	.word	0x00000110


	//----- nvinfo : EIATTR_CBANK_PARAM_SIZE
	.align		4
.L_15:
        /*0054*/ 	.byte	0x03, 0x19
        /*0056*/ 	.short	0x0014


	//----- nvinfo : EIATTR_PARAM_CBANK
	.align		4
        /*0058*/ 	.byte	0x04, 0x0a
        /*005a*/ 	.short	(.L_17 - .L_16)
	.align		4
.L_16:
        /*005c*/ 	.word	index@(.nv.constant0._Z12SampArrCombSPfS_i)
        /*0060*/ 	.short	0x0380
        /*0062*/ 	.short	0x0014


	//----- nvinfo : EIATTR_SW_WAR
	.align		4
.L_17:
        /*0064*/ 	.byte	0x04, 0x36
        /*0066*/ 	.short	(.L_19 - .L_18)
.L_18:
        /*0068*/ 	.word	0x00000008
.L_19:


//--------------------- .nv.callgraph             --------------------------
	.section	.nv.callgraph,"",@"SHT_CUDA_CALLGRAPH"
	.align	4
	.sectionentsize	8
	.align		4
        /*0000*/ 	.word	0x00000000
	.align		4
        /*0004*/ 	.word	0xffffffff
	.align		4
        /*0008*/ 	.word	0x00000000
	.align		4
        /*000c*/ 	.word	0xfffffffe
	.align		4
        /*0010*/ 	.word	0x00000000
	.align		4
        /*0014*/ 	.word	0xfffffffd
	.align		4
        /*0018*/ 	.word	0x00000000
	.align		4
        /*001c*/ 	.word	0xfffffffc


//--------------------- .text._Z12SampArrCombSPfS_i --------------------------
	.section	.text._Z12SampArrCombSPfS_i,"ax",@progbits
	.align	128
        .global         _Z12SampArrCombSPfS_i
        .type           _Z12SampArrCombSPfS_i,@function
        .size           _Z12SampArrCombSPfS_i,(.L_x_1 - _Z12SampArrCombSPfS_i)
        .other          _Z12SampArrCombSPfS_i,@"STO_CUDA_ENTRY STV_DEFAULT"
_Z12SampArrCombSPfS_i:
.text._Z12SampArrCombSPfS_i:
[----:B------:R-:W-:Y:S01]  /*0000*/  LDC R1, c[0x0][0x37c] ;  /* 0x0000df00ff017b82 */ /* 0x000fe20000000800 */
[----:B------:R-:W0:Y:S01]  /*0010*/  S2R R7, SR_CTAID.X ;  /* 0x0000000000077919 */ /* 0x000e220000002500 */
[----:B------:R-:W0:Y:S01]  /*0020*/  LDCU UR4, c[0x0][0x360] ;  /* 0x00006c00ff0477ac */ /* 0x000e220008000800 */
[----:B------:R-:W0:Y:S01]  /*0030*/  S2R R0, SR_TID.X ;  /* 0x0000000000007919 */ /* 0x000e220000002100 */
[----:B------:R-:W1:Y:S01]  /*0040*/  LDCU UR5, c[0x0][0x390] ;  /* 0x00007200ff0577ac */ /* 0x000e620008000800 */
[----:B0-----:R-:W-:-:S05]  /*0050*/  IMAD R7, R7, UR4, R0 ;  /* 0x0000000407077c24 */ /* 0x001fca000f8e0200 */
[----:B-1----:R-:W-:-:S13]  /*0060*/  ISETP.GE.AND P0, PT, R7, UR5, PT ;  /* 0x0000000507007c0c */ /* 0x002fda000bf06270 */
[----:B------:R-:W-:Y:S05]  /*0070*/  @P0 EXIT ;  /* 0x000000000000094d */ /* 0x000fea0003800000 */
[----:B------:R-:W0:Y:S01]  /*0080*/  LDC.64 R4, c[0x0][0x380] ;  /* 0x0000e000ff047b82 */ /* 0x000e220000000a00 */
[----:B------:R-:W1:Y:S07]  /*0090*/  LDCU.64 UR4, c[0x0][0x358] ;  /* 0x00006b00ff0477ac */ /* 0x000e6e0008000a00 */
[----:B------:R-:W2:Y:S01]  /*00a0*/  LDC.64 R2, c[0x0][0x388] ;  /* 0x0000e200ff027b82 */ /* 0x000ea20000000a00 */
[----:B0-----:R-:W-:-:S06]  /*00b0*/  IMAD.WIDE R4, R7, 0x4, R4 ;  /* 0x0000000407047825 */ /* 0x001fcc00078e0204 */
[----:B-1----:R-:W3:Y:S01]  /*00c0*/  LDG.E R5, desc[UR4][R4.64] ;  /* 0x0000000404057981 */ /* 0x002ee2000c1e1900 */
[----:B--2---:R-:W-:-:S05]  /*00d0*/  IMAD.WIDE R2, R7, 0x4, R2 ;  /* 0x0000000407027825 */ /* 0x004fca00078e0202 */
[----:B------:R-:W3:Y:S02]  /*00e0*/  LDG.E R0, desc[UR4][R2.64] ;  /* 0x0000000402007981 */ /* 0x000ee4000c1e1900 */
[----:B---3--:R-:W-:-:S05]  /*00f0*/  FADD R7, R0, R5 ;  /* 0x0000000500077221 */ /* 0x008fca0000000000 */
[----:B------:R-:W-:Y:S01]  /*0100*/  STG.E desc[UR4][R2.64], R7 ;  /* 0x0000000702007986 */ /* 0x000fe2000c101904 */
[----:B------:R-:W-:Y:S05]  /*0110*/  EXIT ;  /* 0x000000000000794d */ /* 0x000fea0003800000 */
.L_x_0:
[----:B------:R-:W-:-:S00]  /*0120*/  BRA `(.L_x_0) ;  /* 0xfffffffc00fc7947 */ /* 0x000fc0000383ffff */
[----:B------:R-:W-:-:S00]  /*0130*/  NOP ;  /* 0x0000000000007918 */ /* 0x000fc00000000000 */
        /* <DEDUP_REMOVED lines=12> */
.L_x_1:


//--------------------- .nv.shared.reserved.0     --------------------------
	.section	.nv.shared.reserved.0,"aw",@nobits
	.weak		__nv_reservedSMEM_offset_0_alias
	.size		__nv_reservedSMEM_offset_0_alias, 0, 64
	.other		__nv_reservedSMEM_offset_0_alias,@"STO_CUDA_RESERVED_SHARED STV_DEFAULT"
__nv_reservedSMEM_offset_0_alias:
	.zero		0
	.zero		64


//--------------------- .nv.constant0._Z12SampArrCombSPfS_i --------------------------
	.section	.nv.constant0._Z12SampArrCombSPfS_i,"a",@progbits
	.sectionflags	@""
	.align	4
.nv.constant0._Z12SampArrCombSPfS_i:
	.zero		916


//--------------------- SYMBOLS --------------------------

	.type		.nv.reservedSmem.offset0,@object
	.size		.nv.reservedSmem.offset0,0x4
